	.headerflags	@"EF_CUDA_TEXMODE_UNIFIED EF_CUDA_64BIT_ADDRESS EF_CUDA_ACCELERATORS EF_CUDA_SM90 EF_CUDA_VIRTUAL_SM(EF_CUDA_SM90)"
	.elftype	@"ET_EXEC"


//--------------------- .nv.info                  --------------------------
	.section	.nv.info,"",@"SHT_CUDA_INFO"
	.align	4


	//----- nvinfo : EIATTR_REGCOUNT
	.align		4
        /*0000*/ 	.byte	0x04, 0x2f
        /*0002*/ 	.short	(.L_1 - .L_0)
	.align		4
.L_0:
        /*0004*/ 	.word	index@(triton_poi_fused__softmax_0)
        /*0008*/ 	.word	0x00000014


	//----- nvinfo : EIATTR_MIN_STACK_SIZE
	.align		4
.L_1:
        /*000c*/ 	.byte	0x04, 0x12
        /*000e*/ 	.short	(.L_3 - .L_2)
	.align		4
.L_2:
        /*0010*/ 	.word	index@(triton_poi_fused__softmax_0)
        /*0014*/ 	.word	0x00000000


	//----- nvinfo : EIATTR_FRAME_SIZE
	.align		4
.L_3:
        /*0018*/ 	.byte	0x04, 0x11
        /*001a*/ 	.short	(.L_5 - .L_4)
	.align		4
.L_4:
        /*001c*/ 	.word	index@(triton_poi_fused__softmax_0)
        /*0020*/ 	.word	0x00000000


	//----- nvinfo : EIATTR_MIN_STACK_SIZE
	.align		4
.L_5:
        /*0024*/ 	.byte	0x04, 0x12
        /*0026*/ 	.short	(.L_7 - .L_6)
	.align		4
.L_6:
        /*0028*/ 	.word	index@(triton_poi_fused__softmax_0)
        /*002c*/ 	.word	0x00000000
.L_7:


//--------------------- .nv.info.triton_poi_fused__softmax_0 --------------------------
	.section	.nv.info.triton_poi_fused__softmax_0,"",@"SHT_CUDA_INFO"
	.sectionflags	@""
	.align	4


	//----- nvinfo : EIATTR_CUDA_API_VERSION
	.align		4
        /*0000*/ 	.byte	0x04, 0x37
        /*0002*/ 	.short	(.L_9 - .L_8)
.L_8:
        /*0004*/ 	.word	0x0000007c


	//----- nvinfo : EIATTR_KPARAM_INFO
	.align		4
.L_9:
        /*0008*/ 	.byte	0x04, 0x17
        /*000a*/ 	.short	(.L_11 - .L_10)
.L_10:
        /*000c*/ 	.word	0x00000000
        /*0010*/ 	.short	0x0002
        /*0012*/ 	.short	0x0010
        /*0014*/ 	.byte	0x00, 0xf0, 0x11, 0x00


	//----- nvinfo : EIATTR_KPARAM_INFO
	.align		4
.L_11:
        /*0018*/ 	.byte	0x04, 0x17
        /*001a*/ 	.short	(.L_13 - .L_12)
.L_12:
        /*001c*/ 	.word	0x00000000
        /*0020*/ 	.short	0x0001
        /*0022*/ 	.short	0x0008
        /*0024*/ 	.byte	0x00, 0xf4, 0x21, 0x00


	//----- nvinfo : EIATTR_KPARAM_INFO
	.align		4
.L_13:
        /*0028*/ 	.byte	0x04, 0x17
        /*002a*/ 	.short	(.L_15 - .L_14)
.L_14:
        /*002c*/ 	.word	0x00000000
        /*0030*/ 	.short	0x0000
        /*0032*/ 	.short	0x0000
        /*0034*/ 	.byte	0x00, 0xf4, 0x21, 0x00


	//----- nvinfo : EIATTR_SPARSE_MMA_MASK
	.align		4
.L_15:
        /*0038*/ 	.byte	0x03, 0x50
        /*003a*/ 	.short	0x0000


	//----- nvinfo : EIATTR_MAXREG_COUNT
	.align		4
        /*003c*/ 	.byte	0x03, 0x1b
        /*003e*/ 	.short	0x00ff


	//----- nvinfo : EIATTR_EXIT_INSTR_OFFSETS
	.align		4
        /*0040*/ 	.byte	0x04, 0x1c
        /*0042*/ 	.short	(.L_17 - .L_16)


	//   ....[0]....
.L_16:
        /*0044*/ 	.word	0x00000320


	//   ....[1]....
        /*0048*/ 	.word	0x00000340


	//----- nvinfo : EIATTR_REQNTID
	.align		4
.L_17:
        /*004c*/ 	.byte	0x04, 0x10
        /*004e*/ 	.short	(.L_19 - .L_18)
.L_18:
        /*0050*/ 	.word	0x00000080
        /*0054*/ 	.word	0x00000001
        /*0058*/ 	.word	0x00000001


	//----- nvinfo : EIATTR_CBANK_PARAM_SIZE
	.align		4
.L_19:
        /*005c*/ 	.byte	0x03, 0x19
        /*005e*/ 	.short	0x0014


	//----- nvinfo : EIATTR_PARAM_CBANK
	.align		4
        /*0060*/ 	.byte	0x04, 0x0a
        /*0062*/ 	.short	(.L_21 - .L_20)
	.align		4
.L_20:
        /*0064*/ 	.word	index@(.nv.constant0.triton_poi_fused__softmax_0)
        /*0068*/ 	.short	0x0210
        /*006a*/ 	.short	0x0014


	//----- nvinfo : EIATTR_SW_WAR
	.align		4
.L_21:
        /*006c*/ 	.byte	0x04, 0x36
        /*006e*/ 	.short	(.L_23 - .L_22)
.L_22:
        /*0070*/ 	.word	0x00000008
.L_23:


//--------------------- .nv.callgraph             --------------------------
	.section	.nv.callgraph,"",@"SHT_CUDA_CALLGRAPH"
	.align	4
	.sectionentsize	8
	.align		4
        /*0000*/ 	.word	0x00000000
	.align		4
        /*0004*/ 	.word	0xffffffff
	.align		4
        /*0008*/ 	.word	0x00000000
	.align		4
        /*000c*/ 	.word	0xfffffffe
	.align		4
        /*0010*/ 	.word	0x00000000
	.align		4
        /*0014*/ 	.word	0xfffffffd
	.align		4
        /*0018*/ 	.word	0x00000000
	.align		4
        /*001c*/ 	.word	0xfffffffc


//--------------------- .text.triton_poi_fused__softmax_0 --------------------------
	.section	.text.triton_poi_fused__softmax_0,"ax",@progbits
	.align	128
        .global         triton_poi_fused__softmax_0
        .type           triton_poi_fused__softmax_0,@function
        .size           triton_poi_fused__softmax_0,(.L_x_1 - triton_poi_fused__softmax_0)
        .other          triton_poi_fused__softmax_0,@"STO_CUDA_ENTRY STV_DEFAULT"
triton_poi_fused__softmax_0:
.text.triton_poi_fused__softmax_0:
[----:B------:R-:W0:Y:S02]  /*0000*/  LDC R1, c[0x0][0x28] ;  /* 0x00000a00ff017b82 */ /* 0x000e240000000800 */
[----:B------:R-:W1:Y:S01]  /*0010*/  S2R R5, SR_TID.X ;  /* 0x0000000000057919 */ /* 0x000e620000002100 */
[----:B------:R-:W2:Y:S01]  /*0020*/  LDC.64 R2, c[0x0][0x210] ;  /* 0x00008400ff027b82 */ /* 0x000ea20000000a00 */
[----:B------:R-:W-:Y:S01]  /*0030*/  IMAD.MOV.U32 R17, RZ, RZ, RZ ;  /* 0x000000ffff117224 */ /* 0x000fe200078e00ff */
[----:B------:R-:W-:Y:S01]  /*0040*/  ULDC.64 UR4, c[0x0][0x208] ;  /* 0x0000820000047ab9 */ /* 0x000fe20000000a00 */
[----:B------:R-:W3:Y:S01]  /*0050*/  S2R R0, SR_CTAID.X ;  /* 0x0000000000007919 */ /* 0x000ee20000002500 */
[----:B-1----:R-:W-:Y:S02]  /*0060*/  LOP3.LUT R5, R5, 0x7f, RZ, 0xc0, !PT ;  /* 0x0000007f05057812 */ /* 0x002fe400078ec0ff */
[----:B---3--:R-:W-:-:S03]  /*0070*/  SHF.R.S32.HI R4, RZ, 0x18, R0 ;  /* 0x00000018ff047819 */ /* 0x008fc60000011400 */
[----:B------:R-:W-:Y:S01]  /*0080*/  IMAD R5, R0, 0x80, R5 ;  /* 0x0000008000057824 */ /* 0x000fe200078e0205 */
[----:B------:R-:W-:-:S04]  /*0090*/  SGXT R0, R4, 0x1 ;  /* 0x000000010400781a */ /* 0x000fc80000000200 */
[----:B------:R-:W-:Y:S02]  /*00a0*/  ISETP.GE.AND P0, PT, R5, 0x100, PT ;  /* 0x000001000500780c */ /* 0x000fe40003f06270 */
[CC--:B------:R-:W-:Y:S02]  /*00b0*/  LEA.HI R4, R0.reuse, R5.reuse, RZ, 0x4 ;  /* 0x0000000500047211 */ /* 0x0c0fe400078f20ff */
[----:B------:R-:W-:Y:S02]  /*00c0*/  LEA.HI R0, R0, R5, RZ, 0x6 ;  /* 0x0000000500007211 */ /* 0x000fe400078f30ff */
[----:B------:R-:W-:Y:S02]  /*00d0*/  LOP3.LUT R4, R4, 0xfffffff0, RZ, 0xc0, !PT ;  /* 0xfffffff004047812 */ /* 0x000fe400078ec0ff */
[----:B------:R-:W-:-:S04]  /*00e0*/  LOP3.LUT R0, R0, 0xffffffc0, RZ, 0xc0, !PT ;  /* 0xffffffc000007812 */ /* 0x000fc800078ec0ff */
[----:B------:R-:W-:-:S05]  /*00f0*/  IADD3 R13, R0, R5, -R4 ;  /* 0x00000005000d7210 */ /* 0x000fca0007ffe804 */
[----:B--2---:R-:W-:-:S04]  /*0100*/  IMAD.WIDE R6, R13, 0x4, R2 ;  /* 0x000000040d067825 */ /* 0x004fc800078e0202 */
[----:B------:R-:W-:Y:S01]  /*0110*/  VIADD R9, R13, 0x10 ;  /* 0x000000100d097836 */ /* 0x000fe20000000000 */
[----:B------:R-:W2:Y:S01]  /*0120*/  @!P0 LDG.E.EL R17, desc[UR4][R6.64] ;  /* 0x0000000406118981 */ /* 0x000ea2000c2e1900 */
[----:B------:R-:W-:Y:S02]  /*0130*/  IMAD.MOV.U32 R4, RZ, RZ, RZ ;  /* 0x000000ffff047224 */ /* 0x000fe400078e00ff */
[----:B------:R-:W-:Y:S01]  /*0140*/  IMAD.WIDE R8, R9, 0x4, R2 ;  /* 0x0000000409087825 */ /* 0x000fe200078e0202 */
[----:B------:R-:W-:-:S03]  /*0150*/  CS2R R14, SRZ ;  /* 0x00000000000e7805 */ /* 0x000fc6000001ff00 */
[----:B------:R-:W-:Y:S01]  /*0160*/  VIADD R11, R13, 0x20 ;  /* 0x000000200d0b7836 */ /* 0x000fe20000000000 */
[----:B------:R-:W3:Y:S03]  /*0170*/  @!P0 LDG.E.EL R4, desc[UR4][R8.64] ;  /* 0x0000000408048981 */ /* 0x000ee6000c2e1900 */
[----:B------:R-:W-:-:S05]  /*0180*/  IMAD.WIDE R10, R11, 0x4, R2 ;  /* 0x000000040b0a7825 */ /* 0x000fca00078e0202 */
[----:B------:R-:W4:Y:S01]  /*0190*/  @!P0 LDG.E.EL R14, desc[UR4][R10.64] ;  /* 0x000000040a0e8981 */ /* 0x000f22000c2e1900 */
[----:B------:R-:W-:-:S04]  /*01a0*/  VIADD R13, R13, 0x30 ;  /* 0x000000300d0d7836 */ /* 0x000fc80000000000 */
[----:B------:R-:W-:-:S05]  /*01b0*/  IMAD.WIDE R12, R13, 0x4, R2 ;  /* 0x000000040d0c7825 */ /* 0x000fca00078e0202 */
[----:B------:R-:W5:Y:S01]  /*01c0*/  @!P0 LDG.E.EL R15, desc[UR4][R12.64] ;  /* 0x000000040c0f8981 */ /* 0x000f62000c2e1900 */
[----:B------:R-:W-:Y:S02]  /*01d0*/  IMAD.MOV.U32 R0, RZ, RZ, RZ ;  /* 0x000000ffff007224 */ /* 0x000fe400078e00ff */
[----:B------:R-:W-:-:S05]  /*01e0*/  IMAD.WIDE R2, R5, 0x4, R2 ;  /* 0x0000000405027825 */ /* 0x000fca00078e0202 */
[----:B------:R1:W5:Y:S02]  /*01f0*/  @!P0 LDG.E R0, desc[UR4][R2.64] ;  /* 0x0000000402008981 */ /* 0x000364000c1e1900 */
[----:B-1----:R-:W1:Y:S02]  /*0200*/  LDC.64 R2, c[0x0][0x218] ;  /* 0x00008600ff027b82 */ /* 0x002e640000000a00 */
[----:B-1----:R-:W-:Y:S01]  /*0210*/  IMAD.WIDE R2, R5, 0x4, R2 ;  /* 0x0000000405027825 */ /* 0x002fe200078e0202 */
[C---:B--2---:R-:W-:Y:S02]  /*0220*/  FSETP.NAN.AND P2, PT, R17.reuse, R17, PT ;  /* 0x000000111100720b */ /* 0x044fe40003f48000 */
[----:B---3--:R-:W-:-:S11]  /*0230*/  FSETP.GT.AND P1, PT, R17, R4, PT ;  /* 0x000000041100720b */ /* 0x008fd60003f24000 */
[----:B------:R-:W-:-:S04]  /*0240*/  @!P2 FSEL R17, R17, R4, P1 ;  /* 0x000000041111a208 */ /* 0x000fc80000800000 */
[C---:B----4-:R-:W-:Y:S02]  /*0250*/  FSETP.GT.AND P1, PT, R17.reuse, R14, PT ;  /* 0x0000000e1100720b */ /* 0x050fe40003f24000 */
[----:B------:R-:W-:-:S11]  /*0260*/  FSETP.NAN.AND P2, PT, R17, R17, PT ;  /* 0x000000111100720b */ /* 0x000fd60003f48000 */
[----:B------:R-:W-:-:S04]  /*0270*/  @!P1 FSEL R17, R17, R14, P2 ;  /* 0x0000000e11119208 */ /* 0x000fc80001000000 */
[C---:B-----5:R-:W-:Y:S02]  /*0280*/  FSETP.GT.AND P1, PT, R17.reuse, R15, PT ;  /* 0x0000000f1100720b */ /* 0x060fe40003f24000 */
[----:B------:R-:W-:-:S11]  /*0290*/  FSETP.NAN.AND P2, PT, R17, R17, PT ;  /* 0x000000111100720b */ /* 0x000fd60003f48000 */
[----:B------:R-:W-:-:S05]  /*02a0*/  @!P1 FSEL R17, R17, R15, P2 ;  /* 0x0000000f11119208 */ /* 0x000fca0001000000 */
[----:B------:R-:W-:-:S04]  /*02b0*/  FADD R0, -R17, R0 ;  /* 0x0000000011007221 */ /* 0x000fc80000000100 */
[----:B------:R-:W-:-:S04]  /*02c0*/  FMUL R0, R0, 0.25 ;  /* 0x3e80000000007820 */ /* 0x000fc80000400000 */
[----:B------:R-:W-:-:S05]  /*02d0*/  FMUL R0, R0, 1.4426950216293334961 ;  /* 0x3fb8aa3b00007820 */ /* 0x000fca0000400000 */
[----:B------:R-:W-:-:S13]  /*02e0*/  FSETP.GEU.AND P1, PT, R0, -126, PT ;  /* 0xc2fc00000000780b */ /* 0x000fda0003f2e000 */
[----:B------:R-:W-:-:S04]  /*02f0*/  @!P1 FMUL R0, R0, 0.5 ;  /* 0x3f00000000009820 */ /* 0x000fc80000400000 */
[----:B------:R-:W1:Y:S02]  /*0300*/  MUFU.EX2 R7, R0 ;  /* 0x0000000000077308 */ /* 0x000e640000000800 */
[----:B-1----:R-:W-:Y:S01]  /*0310*/  @!P1 FMUL R7, R7, R7 ;  /* 0x0000000707079220 */ /* 0x002fe20000400000 */
[----:B------:R-:W-:Y:S06]  /*0320*/  @P0 EXIT ;  /* 0x000000000000094d */ /* 0x000fec0003800000 */
[----:B------:R-:W-:Y:S01]  /*0330*/  STG.E desc[UR4][R2.64], R7 ;  /* 0x0000000702007986 */ /* 0x000fe2000c101904 */
[----:B------:R-:W-:Y:S05]  /*0340*/  EXIT ;  /* 0x000000000000794d */ /* 0x000fea0003800000 */
.L_x_0:
[----:B------:R-:W-:-:S00]  /*0350*/  BRA `(.L_x_0) ;  /* 0xfffffffc00fc7947 */ /* 0x000fc0000383ffff */
[----:B------:R-:W-:-:S00]  /*0360*/  NOP ;  /* 0x0000000000007918 */ /* 0x000fc00000000000 */
        /* <DEDUP_REMOVED lines=9> */
.L_x_1:


//--------------------- .nv.constant0.triton_poi_fused__softmax_0 --------------------------
	.section	.nv.constant0.triton_poi_fused__softmax_0,"a",@progbits
	.sectionflags	@""
	.align	4
.nv.constant0.triton_poi_fused__softmax_0:
	.zero		548
